//
// Generated by NVIDIA NVVM Compiler
//
// Compiler Build ID: CL-36424714
// Cuda compilation tools, release 13.0, V13.0.88
// Based on NVVM 20.0.0
//

.version 9.0
.target sm_100
.address_size 64

	// .globl	_Z14read_bw_kernelPK6float4iPf

.visible .entry _Z14read_bw_kernelPK6float4iPf(
	.param .u64 .ptr .align 1 _Z14read_bw_kernelPK6float4iPf_param_0,
	.param .u32 _Z14read_bw_kernelPK6float4iPf_param_1,
	.param .u64 .ptr .align 1 _Z14read_bw_kernelPK6float4iPf_param_2
)
{
	.reg .pred 	%p<8>;
	.reg .b32 	%r<31>;
	.reg .b32 	%f<55>;
	.reg .b64 	%rd<13>;

	ld.param.u64 	%rd3, [_Z14read_bw_kernelPK6float4iPf_param_0];
	ld.param.u32 	%r12, [_Z14read_bw_kernelPK6float4iPf_param_1];
	ld.param.u64 	%rd2, [_Z14read_bw_kernelPK6float4iPf_param_2];
	cvta.to.global.u64 	%rd1, %rd3;
	mov.u32 	%r13, %ctaid.x;
	mov.u32 	%r14, %ntid.x;
	mov.u32 	%r15, %tid.x;
	mad.lo.s32 	%r1, %r13, %r14, %r15;
	mov.u32 	%r16, %nctaid.x;
	mul.lo.s32 	%r2, %r16, %r14;
	setp.ge.s32 	%p1, %r1, %r12;
	mov.f32 	%f54, 0f00000000;
	@%p1 bra 	$L__BB0_7;
	add.s32 	%r17, %r1, %r2;
	max.s32 	%r18, %r12, %r17;
	setp.lt.s32 	%p2, %r17, %r12;
	selp.u32 	%r19, 1, 0, %p2;
	add.s32 	%r20, %r17, %r19;
	sub.s32 	%r21, %r18, %r20;
	div.u32 	%r22, %r21, %r2;
	add.s32 	%r3, %r22, %r19;
	and.b32  	%r23, %r3, 3;
	setp.eq.s32 	%p3, %r23, 3;
	mov.f32 	%f54, 0f00000000;
	mov.u32 	%r29, %r1;
	@%p3 bra 	$L__BB0_4;
	add.s32 	%r24, %r3, 1;
	and.b32  	%r25, %r24, 3;
	neg.s32 	%r27, %r25;
	mov.f32 	%f54, 0f00000000;
	mov.u32 	%r29, %r1;
$L__BB0_3:
	.pragma "nounroll";
	mul.wide.s32 	%rd4, %r29, 16;
	add.s64 	%rd5, %rd1, %rd4;
	ld.global.nc.v4.f32 	{%f12, %f13, %f14, %f15}, [%rd5];
	add.f32 	%f16, %f12, %f13;
	add.f32 	%f17, %f16, %f14;
	add.f32 	%f18, %f17, %f15;
	add.f32 	%f54, %f54, %f18;
	add.s32 	%r29, %r29, %r2;
	add.s32 	%r27, %r27, 1;
	setp.ne.s32 	%p4, %r27, 0;
	@%p4 bra 	$L__BB0_3;
$L__BB0_4:
	setp.lt.u32 	%p5, %r3, 3;
	@%p5 bra 	$L__BB0_7;
	mul.wide.s32 	%rd8, %r2, 16;
	shl.b32 	%r26, %r2, 2;
$L__BB0_6:
	mul.wide.s32 	%rd6, %r29, 16;
	add.s64 	%rd7, %rd1, %rd6;
	ld.global.nc.v4.f32 	{%f19, %f20, %f21, %f22}, [%rd7];
	add.f32 	%f23, %f19, %f20;
	add.f32 	%f24, %f23, %f21;
	add.f32 	%f25, %f24, %f22;
	add.f32 	%f26, %f54, %f25;
	add.s64 	%rd9, %rd7, %rd8;
	ld.global.nc.v4.f32 	{%f27, %f28, %f29, %f30}, [%rd9];
	add.f32 	%f31, %f27, %f28;
	add.f32 	%f32, %f31, %f29;
	add.f32 	%f33, %f32, %f30;
	add.f32 	%f34, %f26, %f33;
	add.s64 	%rd10, %rd9, %rd8;
	ld.global.nc.v4.f32 	{%f35, %f36, %f37, %f38}, [%rd10];
	add.f32 	%f39, %f35, %f36;
	add.f32 	%f40, %f39, %f37;
	add.f32 	%f41, %f40, %f38;
	add.f32 	%f42, %f34, %f41;
	add.s64 	%rd11, %rd10, %rd8;
	ld.global.nc.v4.f32 	{%f43, %f44, %f45, %f46}, [%rd11];
	add.f32 	%f47, %f43, %f44;
	add.f32 	%f48, %f47, %f45;
	add.f32 	%f49, %f48, %f46;
	add.f32 	%f54, %f42, %f49;
	add.s32 	%r29, %r26, %r29;
	setp.lt.s32 	%p6, %r29, %r12;
	@%p6 bra 	$L__BB0_6;
$L__BB0_7:
	setp.ne.s32 	%p7, %r1, 0;
	@%p7 bra 	$L__BB0_9;
	cvta.to.global.u64 	%rd12, %rd2;
	st.global.f32 	[%rd12], %f54;
$L__BB0_9:
	ret;

}
	// .globl	_Z15write_bw_kernelP6float4i
.visible .entry _Z15write_bw_kernelP6float4i(
	.param .u64 .ptr .align 1 _Z15write_bw_kernelP6float4i_param_0,
	.param .u32 _Z15write_bw_kernelP6float4i_param_1
)
{
	.reg .pred 	%p<7>;
	.reg .b32 	%r<33>;
	.reg .b32 	%f<11>;
	.reg .b64 	%rd<11>;

	ld.param.u64 	%rd2, [_Z15write_bw_kernelP6float4i_param_0];
	ld.param.u32 	%r12, [_Z15write_bw_kernelP6float4i_param_1];
	cvta.to.global.u64 	%rd1, %rd2;
	mov.u32 	%r13, %ctaid.x;
	mov.u32 	%r14, %ntid.x;
	mov.u32 	%r15, %tid.x;
	mad.lo.s32 	%r31, %r13, %r14, %r15;
	mov.u32 	%r16, %nctaid.x;
	mul.lo.s32 	%r2, %r16, %r14;
	setp.ge.s32 	%p1, %r31, %r12;
	@%p1 bra 	$L__BB1_7;
	add.s32 	%r17, %r31, %r2;
	max.s32 	%r18, %r12, %r17;
	setp.lt.s32 	%p2, %r17, %r12;
	selp.u32 	%r19, 1, 0, %p2;
	add.s32 	%r20, %r17, %r19;
	sub.s32 	%r21, %r18, %r20;
	div.u32 	%r22, %r21, %r2;
	add.s32 	%r3, %r22, %r19;
	and.b32  	%r23, %r3, 3;
	setp.eq.s32 	%p3, %r23, 3;
	@%p3 bra 	$L__BB1_4;
	add.s32 	%r24, %r3, 1;
	and.b32  	%r25, %r24, 3;
	neg.s32 	%r29, %r25;
$L__BB1_3:
	.pragma "nounroll";
	mul.wide.s32 	%rd3, %r31, 16;
	add.s64 	%rd4, %rd1, %rd3;
	cvt.rn.f32.s32 	%f1, %r31;
	mul.f32 	%f2, %f1, 0f3F000000;
	st.global.v4.f32 	[%rd4], {%f2, %f2, %f2, %f2};
	add.s32 	%r31, %r31, %r2;
	add.s32 	%r29, %r29, 1;
	setp.ne.s32 	%p4, %r29, 0;
	@%p4 bra 	$L__BB1_3;
$L__BB1_4:
	setp.lt.u32 	%p5, %r3, 3;
	@%p5 bra 	$L__BB1_7;
	mul.wide.s32 	%rd7, %r2, 16;
$L__BB1_6:
	cvt.rn.f32.s32 	%f3, %r31;
	mul.f32 	%f4, %f3, 0f3F000000;
	mul.wide.s32 	%rd5, %r31, 16;
	add.s64 	%rd6, %rd1, %rd5;
	st.global.v4.f32 	[%rd6], {%f4, %f4, %f4, %f4};
	add.s32 	%r26, %r31, %r2;
	cvt.rn.f32.s32 	%f5, %r26;
	mul.f32 	%f6, %f5, 0f3F000000;
	add.s64 	%rd8, %rd6, %rd7;
	st.global.v4.f32 	[%rd8], {%f6, %f6, %f6, %f6};
	add.s32 	%r27, %r26, %r2;
	cvt.rn.f32.s32 	%f7, %r27;
	mul.f32 	%f8, %f7, 0f3F000000;
	add.s64 	%rd9, %rd8, %rd7;
	st.global.v4.f32 	[%rd9], {%f8, %f8, %f8, %f8};
	add.s32 	%r28, %r27, %r2;
	cvt.rn.f32.s32 	%f9, %r28;
	mul.f32 	%f10, %f9, 0f3F000000;
	add.s64 	%rd10, %rd9, %rd7;
	st.global.v4.f32 	[%rd10], {%f10, %f10, %f10, %f10};
	add.s32 	%r31, %r28, %r2;
	setp.lt.s32 	%p6, %r31, %r12;
	@%p6 bra 	$L__BB1_6;
$L__BB1_7:
	ret;

}
	// .globl	_Z20read_write_bw_kernelP6float4i
.visible .entry _Z20read_write_bw_kernelP6float4i(
	.param .u64 .ptr .align 1 _Z20read_write_bw_kernelP6float4i_param_0,
	.param .u32 _Z20read_write_bw_kernelP6float4i_param_1
)
{
	.reg .pred 	%p<7>;
	.reg .b32 	%r<31>;
	.reg .b32 	%f<41>;
	.reg .b64 	%rd<11>;

	ld.param.u64 	%rd2, [_Z20read_write_bw_kernelP6float4i_param_0];
	ld.param.u32 	%r12, [_Z20read_write_bw_kernelP6float4i_param_1];
	cvta.to.global.u64 	%rd1, %rd2;
	mov.u32 	%r13, %ctaid.x;
	mov.u32 	%r14, %ntid.x;
	mov.u32 	%r15, %tid.x;
	mad.lo.s32 	%r29, %r13, %r14, %r15;
	mov.u32 	%r16, %nctaid.x;
	mul.lo.s32 	%r2, %r16, %r14;
	setp.ge.s32 	%p1, %r29, %r12;
	@%p1 bra 	$L__BB2_7;
	add.s32 	%r17, %r29, %r2;
	max.s32 	%r18, %r12, %r17;
	setp.lt.s32 	%p2, %r17, %r12;
	selp.u32 	%r19, 1, 0, %p2;
	add.s32 	%r20, %r17, %r19;
	sub.s32 	%r21, %r18, %r20;
	div.u32 	%r22, %r21, %r2;
	add.s32 	%r3, %r22, %r19;
	and.b32  	%r23, %r3, 3;
	setp.eq.s32 	%p3, %r23, 3;
	@%p3 bra 	$L__BB2_4;
	add.s32 	%r24, %r3, 1;
	and.b32  	%r25, %r24, 3;
	neg.s32 	%r27, %r25;
$L__BB2_3:
	.pragma "nounroll";
	mul.wide.s32 	%rd3, %r29, 16;
	add.s64 	%rd4, %rd1, %rd3;
	ld.global.v4.f32 	{%f1, %f2, %f3, %f4}, [%rd4];
	fma.rn.f32 	%f5, %f1, 0f3F8CCCCD, 0f3F800000;
	fma.rn.f32 	%f6, %f2, 0f3F8CCCCD, 0f3F800000;
	fma.rn.f32 	%f7, %f3, 0f3F8CCCCD, 0f3F800000;
	fma.rn.f32 	%f8, %f4, 0f3F8CCCCD, 0f3F800000;
	st.global.v4.f32 	[%rd4], {%f5, %f6, %f7, %f8};
	add.s32 	%r29, %r29, %r2;
	add.s32 	%r27, %r27, 1;
	setp.ne.s32 	%p4, %r27, 0;
	@%p4 bra 	$L__BB2_3;
$L__BB2_4:
	setp.lt.u32 	%p5, %r3, 3;
	@%p5 bra 	$L__BB2_7;
	mul.wide.s32 	%rd7, %r2, 16;
	shl.b32 	%r26, %r2, 2;
$L__BB2_6:
	mul.wide.s32 	%rd5, %r29, 16;
	add.s64 	%rd6, %rd1, %rd5;
	ld.global.v4.f32 	{%f9, %f10, %f11, %f12}, [%rd6];
	fma.rn.f32 	%f13, %f9, 0f3F8CCCCD, 0f3F800000;
	fma.rn.f32 	%f14, %f10, 0f3F8CCCCD, 0f3F800000;
	fma.rn.f32 	%f15, %f11, 0f3F8CCCCD, 0f3F800000;
	fma.rn.f32 	%f16, %f12, 0f3F8CCCCD, 0f3F800000;
	st.global.v4.f32 	[%rd6], {%f13, %f14, %f15, %f16};
	add.s64 	%rd8, %rd6, %rd7;
	ld.global.v4.f32 	{%f17, %f18, %f19, %f20}, [%rd8];
	fma.rn.f32 	%f21, %f17, 0f3F8CCCCD, 0f3F800000;
	fma.rn.f32 	%f22, %f18, 0f3F8CCCCD, 0f3F800000;
	fma.rn.f32 	%f23, %f19, 0f3F8CCCCD, 0f3F800000;
	fma.rn.f32 	%f24, %f20, 0f3F8CCCCD, 0f3F800000;
	st.global.v4.f32 	[%rd8], {%f21, %f22, %f23, %f24};
	add.s64 	%rd9, %rd8, %rd7;
	ld.global.v4.f32 	{%f25, %f26, %f27, %f28}, [%rd9];
	fma.rn.f32 	%f29, %f25, 0f3F8CCCCD, 0f3F800000;
	fma.rn.f32 	%f30, %f26, 0f3F8CCCCD, 0f3F800000;
	fma.rn.f32 	%f31, %f27, 0f3F8CCCCD, 0f3F800000;
	fma.rn.f32 	%f32, %f28, 0f3F8CCCCD, 0f3F800000;
	st.global.v4.f32 	[%rd9], {%f29, %f30, %f31, %f32};
	add.s64 	%rd10, %rd9, %rd7;
	ld.global.v4.f32 	{%f33, %f34, %f35, %f36}, [%rd10];
	fma.rn.f32 	%f37, %f33, 0f3F8CCCCD, 0f3F800000;
	fma.rn.f32 	%f38, %f34, 0f3F8CCCCD, 0f3F800000;
	fma.rn.f32 	%f39, %f35, 0f3F8CCCCD, 0f3F800000;
	fma.rn.f32 	%f40, %f36, 0f3F8CCCCD, 0f3F800000;
	st.global.v4.f32 	[%rd10], {%f37, %f38, %f39, %f40};
	add.s32 	%r29, %r26, %r29;
	setp.lt.s32 	%p6, %r29, %r12;
	@%p6 bra 	$L__BB2_6;
$L__BB2_7:
	ret;

}


// ===== COMPILED SASS (sm_100) =====

	.target	sm_100

	.elftype	@"ET_EXEC"


//--------------------- .note.nv.tkinfo           --------------------------
	.section	.note.nv.tkinfo,"",@"SHT_NOTE"
	.sectionflags	@"SHF_NOTE_NV_TKINFO"
	.tkinfo
        /*0018*/ 	.word	0x00000002
        /*0030*/ 	.string	""
        /*0030*/ 	.string	"ptxas"
        /*0030*/ 	.string	"Cuda compilation tools, release 13.0, V13.0.88"
        /*0030*/ 	.string	"Build cuda_13.0.r13.0/compiler.36424714_0"
        /*0030*/ 	.string	"-arch sm_100 -m 64 "



//--------------------- .note.nv.cuinfo           --------------------------
	.section	.note.nv.cuinfo,"",@"SHT_NOTE"
	.sectionflags	@"SHF_NOTE_NV_CUINFO"
        /*0018*/ 	.short	0x0002
        /*001a*/ 	.short	0x0064
        /*001c*/ 	.short	0x0082
	.zero		2


//--------------------- .nv.info                  --------------------------
	.section	.nv.info,"",@"SHT_CUDA_INFO"
	.align	4


	//----- nvinfo : EIATTR_REGCOUNT
	.align		4
        /*0000*/ 	.byte	0x04, 0x2f
        /*0002*/ 	.short	(.L_1 - .L_0)
	.align		4
.L_0:
        /*0004*/ 	.word	index@(_Z14read_bw_kernelPK6float4iPf)
        /*0008*/ 	.word	0x0000001a


	//----- nvinfo : EIATTR_FRAME_SIZE
	.align		4
.L_1:
        /*000c*/ 	.byte	0x04, 0x11
        /*000e*/ 	.short	(.L_3 - .L_2)
	.align		4
.L_2:
        /*0010*/ 	.word	index@(_Z14read_bw_kernelPK6float4iPf)
        /*0014*/ 	.word	0x00000000


	//----- nvinfo : EIATTR_REGCOUNT
	.align		4
.L_3:
        /*0018*/ 	.byte	0x04, 0x2f
        /*001a*/ 	.short	(.L_5 - .L_4)
	.align		4
.L_4:
        /*001c*/ 	.word	index@(_Z15write_bw_kernelP6float4i)
        /*0020*/ 	.word	0x0000001e


	//----- nvinfo : EIATTR_FRAME_SIZE
	.align		4
.L_5:
        /*0024*/ 	.byte	0x04, 0x11
        /*0026*/ 	.short	(.L_7 - .L_6)
	.align		4
.L_6:
        /*0028*/ 	.word	index@(_Z15write_bw_kernelP6float4i)
        /*002c*/ 	.word	0x00000000


	//----- nvinfo : EIATTR_REGCOUNT
	.align		4
.L_7:
        /*0030*/ 	.byte	0x04, 0x2f
        /*0032*/ 	.short	(.L_9 - .L_8)
	.align		4
.L_8:
        /*0034*/ 	.word	index@(_Z20read_write_bw_kernelP6float4i)
        /*0038*/ 	.word	0x0000001e


	//----- nvinfo : EIATTR_FRAME_SIZE
	.align		4
.L_9:
        /*003c*/ 	.byte	0x04, 0x11
        /*003e*/ 	.short	(.L_11 - .L_10)
	.align		4
.L_10:
        /*0040*/ 	.word	index@(_Z20read_write_bw_kernelP6float4i)
        /*0044*/ 	.word	0x00000000


	//----- nvinfo : EIATTR_MIN_STACK_SIZE
	.align		4
.L_11:
        /*0048*/ 	.byte	0x04, 0x12
        /*004a*/ 	.short	(.L_13 - .L_12)
	.align		4
.L_12:
        /*004c*/ 	.word	index@(_Z20read_write_bw_kernelP6float4i)
        /*0050*/ 	.word	0x00000000


	//----- nvinfo : EIATTR_MIN_STACK_SIZE
	.align		4
.L_13:
        /*0054*/ 	.byte	0x04, 0x12
        /*0056*/ 	.short	(.L_15 - .L_14)
	.align		4
.L_14:
        /*0058*/ 	.word	index@(_Z15write_bw_kernelP6float4i)
        /*005c*/ 	.word	0x00000000


	//----- nvinfo : EIATTR_MIN_STACK_SIZE
	.align		4
.L_15:
        /*0060*/ 	.byte	0x04, 0x12
        /*0062*/ 	.short	(.L_17 - .L_16)
	.align		4
.L_16:
        /*0064*/ 	.word	index@(_Z14read_bw_kernelPK6float4iPf)
        /*0068*/ 	.word	0x00000000
.L_17:


//--------------------- .nv.compat                --------------------------
	.section	.nv.compat,"",@"SHT_CUDA_COMPAT_INFO"
	.align	4
        /*0000*/ 	.byte	0x02, 0x09, 0x00, 0x00, 0x02, 0x02, 0x01, 0x00, 0x02, 0x05, 0x05, 0x00, 0x03, 0x07, 0x01, 0x01
        /*0010*/ 	.byte	0x02, 0x03, 0x00, 0x00, 0x02, 0x06, 0x01, 0x00, 0x04, 0x0b, 0x08, 0x00, 0x09, 0x00, 0x00, 0x00
        /*0020*/ 	.byte	0x00, 0x00, 0x00, 0x00


//--------------------- .nv.info._Z20read_write_bw_kernelP6float4i --------------------------
	.section	.nv.info._Z20read_write_bw_kernelP6float4i,"",@"SHT_CUDA_INFO"
	.sectionflags	@""
	.align	4


	//----- nvinfo : EIATTR_CUDA_API_VERSION
	.align		4
        /*0000*/ 	.byte	0x04, 0x37
        /*0002*/ 	.short	(.L_19 - .L_18)
.L_18:
        /*0004*/ 	.word	0x00000082


	//----- nvinfo : EIATTR_KPARAM_INFO
	.align		4
.L_19:
        /*0008*/ 	.byte	0x04, 0x17
        /*000a*/ 	.short	(.L_21 - .L_20)
.L_20:
        /*000c*/ 	.word	0x00000000
        /*0010*/ 	.short	0x0001
        /*0012*/ 	.short	0x0008
        /*0014*/ 	.byte	0x00, 0xf0, 0x11, 0x00


	//----- nvinfo : EIATTR_KPARAM_INFO
	.align		4
.L_21:
        /*0018*/ 	.byte	0x04, 0x17
        /*001a*/ 	.short	(.L_23 - .L_22)
.L_22:
        /*001c*/ 	.word	0x00000000
        /*0020*/ 	.short	0x0000
        /*0022*/ 	.short	0x0000
        /*0024*/ 	.byte	0x00, 0xf5, 0x21, 0x00


	//----- nvinfo : EIATTR_SPARSE_MMA_MASK
	.align		4
.L_23:
        /*0028*/ 	.byte	0x03, 0x50
        /*002a*/ 	.short	0x0000


	//----- nvinfo : EIATTR_MAXREG_COUNT
	.align		4
        /*002c*/ 	.byte	0x03, 0x1b
        /*002e*/ 	.short	0x00ff


	//----- nvinfo : EIATTR_MERCURY_ISA_VERSION
	.align		4
        /*0030*/ 	.byte	0x03, 0x5f
        /*0032*/ 	.short	0x0101


	//----- nvinfo : EIATTR_VRC_CTA_INIT_COUNT
	.align		4
        /*0034*/ 	.byte	0x02, 0x4a
	.zero		1
	.zero		1


	//----- nvinfo : EIATTR_EXIT_INSTR_OFFSETS
	.align		4
        /*0038*/ 	.byte	0x04, 0x1c
        /*003a*/ 	.short	(.L_25 - .L_24)


	//   ....[0]....
.L_24:
        /*003c*/ 	.word	0x00000090


	//   ....[1]....
        /*0040*/ 	.word	0x000003a0


	//   ....[2]....
        /*0044*/ 	.word	0x000005b0


	//----- nvinfo : EIATTR_CRS_STACK_SIZE
	.align		4
.L_25:
        /*0048*/ 	.byte	0x04, 0x1e
        /*004a*/ 	.short	(.L_27 - .L_26)
.L_26:
        /*004c*/ 	.word	0x00000000


	//----- nvinfo : EIATTR_CBANK_PARAM_SIZE
	.align		4
.L_27:
        /*0050*/ 	.byte	0x03, 0x19
        /*0052*/ 	.short	0x000c


	//----- nvinfo : EIATTR_PARAM_CBANK
	.align		4
        /*0054*/ 	.byte	0x04, 0x0a
        /*0056*/ 	.short	(.L_29 - .L_28)
	.align		4
.L_28:
        /*0058*/ 	.word	index@(.nv.constant0._Z20read_write_bw_kernelP6float4i)
        /*005c*/ 	.short	0x0380
        /*005e*/ 	.short	0x000c


	//----- nvinfo : EIATTR_SW_WAR
	.align		4
.L_29:
        /*0060*/ 	.byte	0x04, 0x36
        /*0062*/ 	.short	(.L_31 - .L_30)
.L_30:
        /*0064*/ 	.word	0x00000008
.L_31:


//--------------------- .nv.info._Z15write_bw_kernelP6float4i --------------------------
	.section	.nv.info._Z15write_bw_kernelP6float4i,"",@"SHT_CUDA_INFO"
	.sectionflags	@""
	.align	4


	//----- nvinfo : EIATTR_CUDA_API_VERSION
	.align		4
        /*0000*/ 	.byte	0x04, 0x37
        /*0002*/ 	.short	(.L_33 - .L_32)
.L_32:
        /*0004*/ 	.word	0x00000082


	//----- nvinfo : EIATTR_KPARAM_INFO
	.align		4
.L_33:
        /*0008*/ 	.byte	0x04, 0x17
        /*000a*/ 	.short	(.L_35 - .L_34)
.L_34:
        /*000c*/ 	.word	0x00000000
        /*0010*/ 	.short	0x0001
        /*0012*/ 	.short	0x0008
        /*0014*/ 	.byte	0x00, 0xf0, 0x11, 0x00


	//----- nvinfo : EIATTR_KPARAM_INFO
	.align		4
.L_35:
        /*0018*/ 	.byte	0x04, 0x17
        /*001a*/ 	.short	(.L_37 - .L_36)
.L_36:
        /*001c*/ 	.word	0x00000000
        /*0020*/ 	.short	0x0000
        /*0022*/ 	.short	0x0000
        /*0024*/ 	.byte	0x00, 0xf5, 0x21, 0x00


	//----- nvinfo : EIATTR_SPARSE_MMA_MASK
	.align		4
.L_37:
        /*0028*/ 	.byte	0x03, 0x50
        /*002a*/ 	.short	0x0000


	//----- nvinfo : EIATTR_MAXREG_COUNT
	.align		4
        /*002c*/ 	.byte	0x03, 0x1b
        /*002e*/ 	.short	0x00ff


	//----- nvinfo : EIATTR_MERCURY_ISA_VERSION
	.align		4
        /*0030*/ 	.byte	0x03, 0x5f
        /*0032*/ 	.short	0x0101


	//----- nvinfo : EIATTR_VRC_CTA_INIT_COUNT
	.align		4
        /*0034*/ 	.byte	0x02, 0x4a
	.zero		1
	.zero		1


	//----- nvinfo : EIATTR_EXIT_INSTR_OFFSETS
	.align		4
        /*0038*/ 	.byte	0x04, 0x1c
        /*003a*/ 	.short	(.L_39 - .L_38)


	//   ....[0]....
.L_38:
        /*003c*/ 	.word	0x00000090


	//   ....[1]....
        /*0040*/ 	.word	0x00000390


	//   ....[2]....
        /*0044*/ 	.word	0x000005c0


	//----- nvinfo : EIATTR_CRS_STACK_SIZE
	.align		4
.L_39:
        /*0048*/ 	.byte	0x04, 0x1e
        /*004a*/ 	.short	(.L_41 - .L_40)
.L_40:
        /*004c*/ 	.word	0x00000000


	//----- nvinfo : EIATTR_CBANK_PARAM_SIZE
	.align		4
.L_41:
        /*0050*/ 	.byte	0x03, 0x19
        /*0052*/ 	.short	0x000c


	//----- nvinfo : EIATTR_PARAM_CBANK
	.align		4
        /*0054*/ 	.byte	0x04, 0x0a
        /*0056*/ 	.short	(.L_43 - .L_42)
	.align		4
.L_42:
        /*0058*/ 	.word	index@(.nv.constant0._Z15write_bw_kernelP6float4i)
        /*005c*/ 	.short	0x0380
        /*005e*/ 	.short	0x000c


	//----- nvinfo : EIATTR_SW_WAR
	.align		4
.L_43:
        /*0060*/ 	.byte	0x04, 0x36
        /*0062*/ 	.short	(.L_45 - .L_44)
.L_44:
        /*0064*/ 	.word	0x00000008
.L_45:


//--------------------- .nv.info._Z14read_bw_kernelPK6float4iPf --------------------------
	.section	.nv.info._Z14read_bw_kernelPK6float4iPf,"",@"SHT_CUDA_INFO"
	.sectionflags	@""
	.align	4


	//----- nvinfo : EIATTR_CUDA_API_VERSION
	.align		4
        /*0000*/ 	.byte	0x04, 0x37
        /*0002*/ 	.short	(.L_47 - .L_46)
.L_46:
        /*0004*/ 	.word	0x00000082


	//----- nvinfo : EIATTR_KPARAM_INFO
	.align		4
.L_47:
        /*0008*/ 	.byte	0x04, 0x17
        /*000a*/ 	.short	(.L_49 - .L_48)
.L_48:
        /*000c*/ 	.word	0x00000000
        /*0010*/ 	.short	0x0002
        /*0012*/ 	.short	0x0010
        /*0014*/ 	.byte	0x00, 0xf5, 0x21, 0x00


	//----- nvinfo : EIATTR_KPARAM_INFO
	.align		4
.L_49:
        /*0018*/ 	.byte	0x04, 0x17
        /*001a*/ 	.short	(.L_51 - .L_50)
.L_50:
        /*001c*/ 	.word	0x00000000
        /*0020*/ 	.short	0x0001
        /*0022*/ 	.short	0x0008
        /*0024*/ 	.byte	0x00, 0xf0, 0x11, 0x00


	//----- nvinfo : EIATTR_KPARAM_INFO
	.align		4
.L_51:
        /*0028*/ 	.byte	0x04, 0x17
        /*002a*/ 	.short	(.L_53 - .L_52)
.L_52:
        /*002c*/ 	.word	0x00000000
        /*0030*/ 	.short	0x0000
        /*0032*/ 	.short	0x0000
        /*0034*/ 	.byte	0x00, 0xf5, 0x21, 0x00


	//----- nvinfo : EIATTR_SPARSE_MMA_MASK
	.align		4
.L_53:
        /*0038*/ 	.byte	0x03, 0x50
        /*003a*/ 	.short	0x0000


	//----- nvinfo : EIATTR_MAXREG_COUNT
	.align		4
        /*003c*/ 	.byte	0x03, 0x1b
        /*003e*/ 	.short	0x00ff


	//----- nvinfo : EIATTR_MERCURY_ISA_VERSION
	.align		4
        /*0040*/ 	.byte	0x03, 0x5f
        /*0042*/ 	.short	0x0101


	//----- nvinfo : EIATTR_VRC_CTA_INIT_COUNT
	.align		4
        /*0044*/ 	.byte	0x02, 0x4a
	.zero		1
	.zero		1


	//----- nvinfo : EIATTR_EXIT_INSTR_OFFSETS
	.align		4
        /*0048*/ 	.byte	0x04, 0x1c
        /*004a*/ 	.short	(.L_55 - .L_54)


	//   ....[0]....
.L_54:
        /*004c*/ 	.word	0x000005c0


	//   ....[1]....
        /*0050*/ 	.word	0x000005f0


	//----- nvinfo : EIATTR_CRS_STACK_SIZE
	.align		4
.L_55:
        /*0054*/ 	.byte	0x04, 0x1e
        /*0056*/ 	.short	(.L_57 - .L_56)
.L_56:
        /*0058*/ 	.word	0x00000000


	//----- nvinfo : EIATTR_CBANK_PARAM_SIZE
	.align		4
.L_57:
        /*005c*/ 	.byte	0x03, 0x19
        /*005e*/ 	.short	0x0018


	//----- nvinfo : EIATTR_PARAM_CBANK
	.align		4
        /*0060*/ 	.byte	0x04, 0x0a
        /*0062*/ 	.short	(.L_59 - .L_58)
	.align		4
.L_58:
        /*0064*/ 	.word	index@(.nv.constant0._Z14read_bw_kernelPK6float4iPf)
        /*0068*/ 	.short	0x0380
        /*006a*/ 	.short	0x0018


	//----- nvinfo : EIATTR_SW_WAR
	.align		4
.L_59:
        /*006c*/ 	.byte	0x04, 0x36
        /*006e*/ 	.short	(.L_61 - .L_60)
.L_60:
        /*0070*/ 	.word	0x00000008
.L_61:


//--------------------- .nv.callgraph             --------------------------
	.section	.nv.callgraph,"",@"SHT_CUDA_CALLGRAPH"
	.align	4
	.sectionentsize	8
	.align		4
        /*0000*/ 	.word	0x00000000
	.align		4
        /*0004*/ 	.word	0xffffffff
	.align		4
        /*0008*/ 	.word	0x00000000
	.align		4
        /*000c*/ 	.word	0xfffffffe
	.align		4
        /*0010*/ 	.word	0x00000000
	.align		4
        /*0014*/ 	.word	0xfffffffd
	.align		4
        /*0018*/ 	.word	0x00000000
	.align		4
        /*001c*/ 	.word	0xfffffffc


//--------------------- .text._Z20read_write_bw_kernelP6float4i --------------------------
	.section	.text._Z20read_write_bw_kernelP6float4i,"ax",@progbits
	.align	128
        .global         _Z20read_write_bw_kernelP6float4i
        .type           _Z20read_write_bw_kernelP6float4i,@function
        .size           _Z20read_write_bw_kernelP6float4i,(.L_x_17 - _Z20read_write_bw_kernelP6float4i)
        .other          _Z20read_write_bw_kernelP6float4i,@"STO_CUDA_ENTRY STV_DEFAULT"
_Z20read_write_bw_kernelP6float4i:
.text._Z20read_write_bw_kernelP6float4i:
[----:B------:R-:W-:Y:S01]  /*0000*/  LDC R1, c[0x0][0x37c] ;  /* 0x0000df00ff017b82 */ /* 0x000fe20000000800 */
[----:B------:R-:W0:Y:S07]  /*0010*/  S2R R5, SR_TID.X ;  /* 0x0000000000057919 */ /* 0x000e2e0000002100 */
[----:B------:R-:W0:Y:S01]  /*0020*/  S2UR UR4, SR_CTAID.X ;  /* 0x00000000000479c3 */ /* 0x000e220000002500 */
[----:B------:R-:W1:Y:S07]  /*0030*/  LDCU UR6, c[0x0][0x388] ;  /* 0x00007100ff0677ac */ /* 0x000e6e0008000800 */
[----:B------:R-:W0:Y:S01]  /*0040*/  LDC R0, c[0x0][0x360] ;  /* 0x0000d800ff007b82 */ /* 0x000e220000000800 */
[----:B------:R-:W2:Y:S01]  /*0050*/  LDCU UR5, c[0x0][0x370] ;  /* 0x00006e00ff0577ac */ /* 0x000ea20008000800 */
[----:B0-----:R-:W-:-:S02]  /*0060*/  IMAD R5, R0, UR4, R5 ;  /* 0x0000000400057c24 */ /* 0x001fc4000f8e0205 */
[----:B--2---:R-:W-:-:S03]  /*0070*/  IMAD R0, R0, UR5, RZ ;  /* 0x0000000500007c24 */ /* 0x004fc6000f8e02ff */
[----:B-1----:R-:W-:-:S13]  /*0080*/  ISETP.GE.AND P0, PT, R5, UR6, PT ;  /* 0x0000000605007c0c */ /* 0x002fda000bf06270 */
[----:B------:R-:W-:Y:S05]  /*0090*/  @P0 EXIT ;  /* 0x000000000000094d */ /* 0x000fea0003800000 */
[----:B------:R-:W0:Y:S01]  /*00a0*/  I2F.U32.RP R8, R0 ;  /* 0x0000000000087306 */ /* 0x000e220000209000 */
[----:B------:R-:W-:Y:S01]  /*00b0*/  IADD3 R4, PT, PT, R0, R5, RZ ;  /* 0x0000000500047210 */ /* 0x000fe20007ffe0ff */
[----:B------:R-:W1:Y:S01]  /*00c0*/  LDCU.64 UR4, c[0x0][0x358] ;  /* 0x00006b00ff0477ac */ /* 0x000e620008000a00 */
[----:B------:R-:W-:Y:S01]  /*00d0*/  IADD3 R9, PT, PT, RZ, -R0, RZ ;  /* 0x80000000ff097210 */ /* 0x000fe20007ffe0ff */
[----:B------:R-:W-:Y:S01]  /*00e0*/  BSSY.RECONVERGENT B0, `(.L_x_0) ;  /* 0x000002b000007945 */ /* 0x000fe20003800200 */
[C---:B------:R-:W-:Y:S02]  /*00f0*/  ISETP.GE.AND P0, PT, R4.reuse, UR6, PT ;  /* 0x0000000604007c0c */ /* 0x040fe4000bf06270 */
[----:B------:R-:W-:Y:S02]  /*0100*/  VIMNMX R7, PT, PT, R4, UR6, !PT ;  /* 0x0000000604077c48 */ /* 0x000fe4000ffe0100 */
[----:B------:R-:W-:Y:S02]  /*0110*/  SEL R6, RZ, 0x1, P0 ;  /* 0x00000001ff067807 */ /* 0x000fe40000000000 */
[----:B------:R-:W-:-:S02]  /*0120*/  ISETP.NE.U32.AND P2, PT, R0, RZ, PT ;  /* 0x000000ff0000720c */ /* 0x000fc40003f45070 */
[----:B------:R-:W-:Y:S01]  /*0130*/  IADD3 R7, PT, PT, R7, -R4, -R6 ;  /* 0x8000000407077210 */ /* 0x000fe20007ffe806 */
[----:B0-----:R-:W0:Y:S02]  /*0140*/  MUFU.RCP R8, R8 ;  /* 0x0000000800087308 */ /* 0x001e240000001000 */
[----:B0-----:R-:W-:-:S06]  /*0150*/  IADD3 R2, PT, PT, R8, 0xffffffe, RZ ;  /* 0x0ffffffe08027810 */ /* 0x001fcc0007ffe0ff */
[----:B------:R0:W2:Y:S02]  /*0160*/  F2I.FTZ.U32.TRUNC.NTZ R3, R2 ;  /* 0x0000000200037305 */ /* 0x0000a4000021f000 */
[----:B0-----:R-:W-:Y:S02]  /*0170*/  HFMA2 R2, -RZ, RZ, 0, 0 ;  /* 0x00000000ff027431 */ /* 0x001fe400000001ff */
[----:B--2---:R-:W-:-:S04]  /*0180*/  IMAD R9, R9, R3, RZ ;  /* 0x0000000309097224 */ /* 0x004fc800078e02ff */
[----:B------:R-:W-:-:S06]  /*0190*/  IMAD.HI.U32 R8, R3, R9, R2 ;  /* 0x0000000903087227 */ /* 0x000fcc00078e0002 */
[----:B------:R-:W-:-:S05]  /*01a0*/  IMAD.HI.U32 R9, R8, R7, RZ ;  /* 0x0000000708097227 */ /* 0x000fca00078e00ff */
[----:B------:R-:W-:-:S05]  /*01b0*/  IADD3 R2, PT, PT, -R9, RZ, RZ ;  /* 0x000000ff09027210 */ /* 0x000fca0007ffe1ff */
[----:B------:R-:W-:Y:S02]  /*01c0*/  IMAD R7, R0, R2, R7 ;  /* 0x0000000200077224 */ /* 0x000fe400078e0207 */
[----:B------:R-:W0:Y:S03]  /*01d0*/  LDC.64 R2, c[0x0][0x380] ;  /* 0x0000e000ff027b82 */ /* 0x000e260000000a00 */
[----:B------:R-:W-:-:S13]  /*01e0*/  ISETP.GE.U32.AND P0, PT, R7, R0, PT ;  /* 0x000000000700720c */ /* 0x000fda0003f06070 */
[----:B------:R-:W-:Y:S02]  /*01f0*/  @P0 IADD3 R7, PT, PT, -R0, R7, RZ ;  /* 0x0000000700070210 */ /* 0x000fe40007ffe1ff */
[----:B------:R-:W-:Y:S02]  /*0200*/  @P0 IADD3 R9, PT, PT, R9, 0x1, RZ ;  /* 0x0000000109090810 */ /* 0x000fe40007ffe0ff */
[----:B------:R-:W-:-:S13]  /*0210*/  ISETP.GE.U32.AND P1, PT, R7, R0, PT ;  /* 0x000000000700720c */ /* 0x000fda0003f26070 */
[----:B------:R-:W-:Y:S02]  /*0220*/  @P1 IADD3 R9, PT, PT, R9, 0x1, RZ ;  /* 0x0000000109091810 */ /* 0x000fe40007ffe0ff */
[----:B------:R-:W-:-:S04]  /*0230*/  @!P2 LOP3.LUT R9, RZ, R0, RZ, 0x33, !PT ;  /* 0x00000000ff09a212 */ /* 0x000fc800078e33ff */
[----:B------:R-:W-:-:S04]  /*0240*/  IADD3 R4, PT, PT, R6, R9, RZ ;  /* 0x0000000906047210 */ /* 0x000fc80007ffe0ff */
[C---:B------:R-:W-:Y:S02]  /*0250*/  LOP3.LUT R6, R4.reuse, 0x3, RZ, 0xc0, !PT ;  /* 0x0000000304067812 */ /* 0x040fe400078ec0ff */
[----:B------:R-:W-:Y:S02]  /*0260*/  ISETP.GE.U32.AND P1, PT, R4, 0x3, PT ;  /* 0x000000030400780c */ /* 0x000fe40003f26070 */
[----:B------:R-:W-:-:S13]  /*0270*/  ISETP.NE.AND P0, PT, R6, 0x3, PT ;  /* 0x000000030600780c */ /* 0x000fda0003f05270 */
[----:B01----:R-:W-:Y:S05]  /*0280*/  @!P0 BRA `(.L_x_1) ;  /* 0x0000000000408947 */ /* 0x003fea0003800000 */
[----:B------:R-:W0:Y:S01]  /*0290*/  LDC.64 R12, c[0x0][0x380] ;  /* 0x0000e000ff0c7b82 */ /* 0x000e220000000a00 */
[----:B------:R-:W-:-:S04]  /*02a0*/  IADD3 R4, PT, PT, R4, 0x1, RZ ;  /* 0x0000000104047810 */ /* 0x000fc80007ffe0ff */
[----:B------:R-:W-:-:S04]  /*02b0*/  LOP3.LUT R4, R4, 0x3, RZ, 0xc0, !PT ;  /* 0x0000000304047812 */ /* 0x000fc800078ec0ff */
[----:B------:R-:W-:-:S07]  /*02c0*/  IADD3 R4, PT, PT, -R4, RZ, RZ ;  /* 0x000000ff04047210 */ /* 0x000fce0007ffe1ff */
.L_x_2:
[----:B01----:R-:W-:-:S05]  /*02d0*/  IMAD.WIDE R6, R5, 0x10, R12 ;  /* 0x0000001005067825 */ /* 0x003fca00078e020c */
[----:B------:R-:W2:Y:S01]  /*02e0*/  LDG.E.128 R8, desc[UR4][R6.64] ;  /* 0x0000000406087981 */ /* 0x000ea2000c1e1d00 */
[----:B------:R-:W-:Y:S02]  /*02f0*/  MOV R14, 0x3f8ccccd ;  /* 0x3f8ccccd000e7802 */ /* 0x000fe40000000f00 */
[----:B------:R-:W-:Y:S02]  /*0300*/  IADD3 R4, PT, PT, R4, 0x1, RZ ;  /* 0x0000000104047810 */ /* 0x000fe40007ffe0ff */
[----:B------:R-:W-:Y:S02]  /*0310*/  IADD3 R5, PT, PT, R0, R5, RZ ;  /* 0x0000000500057210 */ /* 0x000fe40007ffe0ff */
[----:B------:R-:W-:Y:S01]  /*0320*/  ISETP.NE.AND P0, PT, R4, RZ, PT ;  /* 0x000000ff0400720c */ /* 0x000fe20003f05270 */
[-C--:B--2---:R-:W-:Y:S01]  /*0330*/  FFMA R8, R8, R14.reuse, 1 ;  /* 0x3f80000008087423 */ /* 0x084fe2000000000e */
[-C--:B------:R-:W-:Y:S01]  /*0340*/  FFMA R9, R9, R14.reuse, 1 ;  /* 0x3f80000009097423 */ /* 0x080fe2000000000e */
[-C--:B------:R-:W-:Y:S01]  /*0350*/  FFMA R10, R10, R14.reuse, 1 ;  /* 0x3f8000000a0a7423 */ /* 0x080fe2000000000e */
[----:B------:R-:W-:-:S05]  /*0360*/  FFMA R11, R11, R14, 1 ;  /* 0x3f8000000b0b7423 */ /* 0x000fca000000000e */
[----:B------:R1:W-:Y:S04]  /*0370*/  STG.E.128 desc[UR4][R6.64], R8 ;  /* 0x0000000806007986 */ /* 0x0003e8000c101d04 */
[----:B------:R-:W-:Y:S05]  /*0380*/  @P0 BRA `(.L_x_2) ;  /* 0xfffffffc00d00947 */ /* 0x000fea000383ffff */
.L_x_1:
[----:B------:R-:W-:Y:S05]  /*0390*/  BSYNC.RECONVERGENT B0 ;  /* 0x0000000000007941 */ /* 0x000fea0003800200 */
.L_x_0:
[----:B------:R-:W-:Y:S05]  /*03a0*/  @!P1 EXIT ;  /* 0x000000000000994d */ /* 0x000fea0003800000 */
.L_x_3:
[----:B--2---:R-:W-:-:S05]  /*03b0*/  IMAD.WIDE R14, R5, 0x10, R2 ;  /* 0x00000010050e7825 */ /* 0x004fca00078e0202 */
[----:B------:R-:W2:Y:S01]  /*03c0*/  LDG.E.128 R16, desc[UR4][R14.64] ;  /* 0x000000040e107981 */ /* 0x000ea2000c1e1d00 */
[----:B------:R-:W-:Y:S02]  /*03d0*/  HFMA2 R4, -RZ, RZ, 1.88671875, -19.203125 ;  /* 0x3f8ccccdff047431 */ /* 0x000fe400000001ff */
[----:B-1----:R-:W-:-:S04]  /*03e0*/  IMAD.WIDE R6, R0, 0x10, R14 ;  /* 0x0000001000067825 */ /* 0x002fc800078e020e */
[-C--:B--2---:R-:W-:Y:S01]  /*03f0*/  FFMA R16, R16, R4.reuse, 1 ;  /* 0x3f80000010107423 */ /* 0x084fe20000000004 */
[-C--:B------:R-:W-:Y:S01]  /*0400*/  FFMA R17, R17, R4.reuse, 1 ;  /* 0x3f80000011117423 */ /* 0x080fe20000000004 */
[-C--:B------:R-:W-:Y:S01]  /*0410*/  FFMA R18, R18, R4.reuse, 1 ;  /* 0x3f80000012127423 */ /* 0x080fe20000000004 */
[----:B------:R-:W-:-:S05]  /*0420*/  FFMA R19, R19, R4, 1 ;  /* 0x3f80000013137423 */ /* 0x000fca0000000004 */
[----:B------:R0:W-:Y:S04]  /*0430*/  STG.E.128 desc[UR4][R14.64], R16 ;  /* 0x000000100e007986 */ /* 0x0001e8000c101d04 */
[----:B------:R-:W2:Y:S01]  /*0440*/  LDG.E.128 R8, desc[UR4][R6.64] ;  /* 0x0000000406087981 */ /* 0x000ea2000c1e1d00 */
[----:B------:R-:W-:-:S04]  /*0450*/  IMAD.WIDE R20, R0, 0x10, R6 ;  /* 0x0000001000147825 */ /* 0x000fc800078e0206 */
[-C--:B--2---:R-:W-:Y:S01]  /*0460*/  FFMA R8, R8, R4.reuse, 1 ;  /* 0x3f80000008087423 */ /* 0x084fe20000000004 */
[-C--:B------:R-:W-:Y:S01]  /*0470*/  FFMA R9, R9, R4.reuse, 1 ;  /* 0x3f80000009097423 */ /* 0x080fe20000000004 */
[-C--:B------:R-:W-:Y:S01]  /*0480*/  FFMA R10, R10, R4.reuse, 1 ;  /* 0x3f8000000a0a7423 */ /* 0x080fe20000000004 */
[----:B------:R-:W-:-:S05]  /*0490*/  FFMA R11, R11, R4, 1 ;  /* 0x3f8000000b0b7423 */ /* 0x000fca0000000004 */
[----:B------:R2:W-:Y:S04]  /*04a0*/  STG.E.128 desc[UR4][R6.64], R8 ;  /* 0x0000000806007986 */ /* 0x0005e8000c101d04 */
[----:B------:R-:W3:Y:S01]  /*04b0*/  LDG.E.128 R24, desc[UR4][R20.64] ;  /* 0x0000000414187981 */ /* 0x000ee2000c1e1d00 */
[----:B0-----:R-:W-:-:S04]  /*04c0*/  IMAD.WIDE R16, R0, 0x10, R20 ;  /* 0x0000001000107825 */ /* 0x001fc800078e0214 */
[-C--:B---3--:R-:W-:Y:S01]  /*04d0*/  FFMA R12, R24, R4.reuse, 1 ;  /* 0x3f800000180c7423 */ /* 0x088fe20000000004 */
[-C--:B------:R-:W-:Y:S01]  /*04e0*/  FFMA R13, R25, R4.reuse, 1 ;  /* 0x3f800000190d7423 */ /* 0x080fe20000000004 */
[-C--:B------:R-:W-:Y:S01]  /*04f0*/  FFMA R14, R26, R4.reuse, 1 ;  /* 0x3f8000001a0e7423 */ /* 0x080fe20000000004 */
[----:B------:R-:W-:-:S05]  /*0500*/  FFMA R15, R27, R4, 1 ;  /* 0x3f8000001b0f7423 */ /* 0x000fca0000000004 */
[----:B------:R2:W-:Y:S04]  /*0510*/  STG.E.128 desc[UR4][R20.64], R12 ;  /* 0x0000000c14007986 */ /* 0x0005e8000c101d04 */
[----:B------:R-:W3:Y:S01]  /*0520*/  LDG.E.128 R24, desc[UR4][R16.64] ;  /* 0x0000000410187981 */ /* 0x000ee2000c1e1d00 */
[----:B------:R-:W-:-:S04]  /*0530*/  LEA R5, R0, R5, 0x2 ;  /* 0x0000000500057211 */ /* 0x000fc800078e10ff */
[----:B------:R-:W-:Y:S01]  /*0540*/  ISETP.GE.AND P0, PT, R5, UR6, PT ;  /* 0x0000000605007c0c */ /* 0x000fe2000bf06270 */
[-C--:B---3--:R-:W-:Y:S01]  /*0550*/  FFMA R24, R24, R4.reuse, 1 ;  /* 0x3f80000018187423 */ /* 0x088fe20000000004 */
[-C--:B------:R-:W-:Y:S01]  /*0560*/  FFMA R25, R25, R4.reuse, 1 ;  /* 0x3f80000019197423 */ /* 0x080fe20000000004 */
[-C--:B------:R-:W-:Y:S01]  /*0570*/  FFMA R26, R26, R4.reuse, 1 ;  /* 0x3f8000001a1a7423 */ /* 0x080fe20000000004 */
[----:B------:R-:W-:-:S05]  /*0580*/  FFMA R27, R27, R4, 1 ;  /* 0x3f8000001b1b7423 */ /* 0x000fca0000000004 */
[----:B------:R2:W-:Y:S04]  /*0590*/  STG.E.128 desc[UR4][R16.64], R24 ;  /* 0x0000001810007986 */ /* 0x0005e8000c101d04 */
[----:B------:R-:W-:Y:S05]  /*05a0*/  @!P0 BRA `(.L_x_3) ;  /* 0xfffffffc00808947 */ /* 0x000fea000383ffff */
[----:B------:R-:W-:Y:S05]  /*05b0*/  EXIT ;  /* 0x000000000000794d */ /* 0x000fea0003800000 */
.L_x_4:
[----:B------:R-:W-:-:S00]  /*05c0*/  BRA `(.L_x_4) ;  /* 0xfffffffc00fc7947 */ /* 0x000fc0000383ffff */
[----:B------:R-:W-:-:S00]  /*05d0*/  NOP ;  /* 0x0000000000007918 */ /* 0x000fc00000000000 */
        /* <DEDUP_REMOVED lines=10> */
.L_x_17:


//--------------------- .text._Z15write_bw_kernelP6float4i --------------------------
	.section	.text._Z15write_bw_kernelP6float4i,"ax",@progbits
	.align	128
        .global         _Z15write_bw_kernelP6float4i
        .type           _Z15write_bw_kernelP6float4i,@function
        .size           _Z15write_bw_kernelP6float4i,(.L_x_18 - _Z15write_bw_kernelP6float4i)
        .other          _Z15write_bw_kernelP6float4i,@"STO_CUDA_ENTRY STV_DEFAULT"
_Z15write_bw_kernelP6float4i:
.text._Z15write_bw_kernelP6float4i:
        /* <DEDUP_REMOVED lines=11> */
[C---:B------:R-:W-:Y:S01]  /*00b0*/  IADD3 R4, PT, PT, R0.reuse, R25, RZ ;  /* 0x0000001900047210 */ /* 0x040fe20007ffe0ff */
[----:B------:R-:W-:Y:S01]  /*00c0*/  IMAD.MOV R9, RZ, RZ, -R0 ;  /* 0x000000ffff097224 */ /* 0x000fe200078e0a00 */
[----:B------:R-:W-:Y:S01]  /*00d0*/  ISETP.NE.U32.AND P2, PT, R0, RZ, PT ;  /* 0x000000ff0000720c */ /* 0x000fe20003f45070 */
[----:B------:R-:W1:Y:S01]  /*00e0*/  LDCU.64 UR4, c[0x0][0x358] ;  /* 0x00006b00ff0477ac */ /* 0x000e620008000a00 */
[C---:B------:R-:W-:Y:S01]  /*00f0*/  ISETP.GE.AND P0, PT, R4.reuse, UR6, PT ;  /* 0x0000000604007c0c */ /* 0x040fe2000bf06270 */
[----:B------:R-:W-:Y:S01]  /*0100*/  BSSY.RECONVERGENT B0, `(.L_x_5) ;  /* 0x0000028000007945 */ /* 0x000fe20003800200 */
[----:B------:R-:W-:Y:S02]  /*0110*/  VIMNMX R5, PT, PT, R4, UR6, !PT ;  /* 0x0000000604057c48 */ /* 0x000fe4000ffe0100 */
[----:B------:R-:W-:-:S04]  /*0120*/  SEL R6, RZ, 0x1, P0 ;  /* 0x00000001ff067807 */ /* 0x000fc80000000000 */
[----:B------:R-:W-:Y:S01]  /*0130*/  IADD3 R5, PT, PT, R5, -R4, -R6 ;  /* 0x8000000405057210 */ /* 0x000fe20007ffe806 */
[----:B0-----:R-:W0:Y:S02]  /*0140*/  MUFU.RCP R7, R7 ;  /* 0x0000000700077308 */ /* 0x001e240000001000 */
[----:B0-----:R-:W-:-:S06]  /*0150*/  VIADD R2, R7, 0xffffffe ;  /* 0x0ffffffe07027836 */ /* 0x001fcc0000000000 */
[----:B------:R0:W2:Y:S02]  /*0160*/  F2I.FTZ.U32.TRUNC.NTZ R3, R2 ;  /* 0x0000000200037305 */ /* 0x0000a4000021f000 */
[----:B0-----:R-:W-:Y:S02]  /*0170*/  IMAD.MOV.U32 R2, RZ, RZ, RZ ;  /* 0x000000ffff027224 */ /* 0x001fe400078e00ff */
[----:B--2---:R-:W-:-:S04]  /*0180*/  IMAD R9, R9, R3, RZ ;  /* 0x0000000309097224 */ /* 0x004fc800078e02ff */
[----:B------:R-:W-:-:S06]  /*0190*/  IMAD.HI.U32 R8, R3, R9, R2 ;  /* 0x0000000903087227 */ /* 0x000fcc00078e0002 */
[----:B------:R-:W-:-:S04]  /*01a0*/  IMAD.HI.U32 R7, R8, R5, RZ ;  /* 0x0000000508077227 */ /* 0x000fc800078e00ff */
[----:B------:R-:W-:-:S04]  /*01b0*/  IMAD.MOV R2, RZ, RZ, -R7 ;  /* 0x000000ffff027224 */ /* 0x000fc800078e0a07 */
[----:B------:R-:W-:Y:S02]  /*01c0*/  IMAD R5, R0, R2, R5 ;  /* 0x0000000200057224 */ /* 0x000fe400078e0205 */
[----:B------:R-:W0:Y:S03]  /*01d0*/  LDC.64 R2, c[0x0][0x380] ;  /* 0x0000e000ff027b82 */ /* 0x000e260000000a00 */
[----:B------:R-:W-:-:S13]  /*01e0*/  ISETP.GE.U32.AND P0, PT, R5, R0, PT ;  /* 0x000000000500720c */ /* 0x000fda0003f06070 */
[----:B------:R-:W-:Y:S01]  /*01f0*/  @P0 IADD3 R5, PT, PT, -R0, R5, RZ ;  /* 0x0000000500050210 */ /* 0x000fe20007ffe1ff */
[----:B------:R-:W-:-:S03]  /*0200*/  @P0 VIADD R7, R7, 0x1 ;  /* 0x0000000107070836 */ /* 0x000fc60000000000 */
[----:B------:R-:W-:-:S13]  /*0210*/  ISETP.GE.U32.AND P1, PT, R5, R0, PT ;  /* 0x000000000500720c */ /* 0x000fda0003f26070 */
[----:B------:R-:W-:Y:S02]  /*0220*/  @P1 IADD3 R7, PT, PT, R7, 0x1, RZ ;  /* 0x0000000107071810 */ /* 0x000fe40007ffe0ff */
[----:B------:R-:W-:-:S05]  /*0230*/  @!P2 LOP3.LUT R7, RZ, R0, RZ, 0x33, !PT ;  /* 0x00000000ff07a212 */ /* 0x000fca00078e33ff */
[----:B------:R-:W-:-:S05]  /*0240*/  IMAD.IADD R4, R6, 0x1, R7 ;  /* 0x0000000106047824 */ /* 0x000fca00078e0207 */
[C---:B------:R-:W-:Y:S02]  /*0250*/  LOP3.LUT R5, R4.reuse, 0x3, RZ, 0xc0, !PT ;  /* 0x0000000304057812 */ /* 0x040fe400078ec0ff */
[----:B------:R-:W-:Y:S02]  /*0260*/  ISETP.GE.U32.AND P1, PT, R4, 0x3, PT ;  /* 0x000000030400780c */ /* 0x000fe40003f26070 */
[----:B------:R-:W-:-:S13]  /*0270*/  ISETP.NE.AND P0, PT, R5, 0x3, PT ;  /* 0x000000030500780c */ /* 0x000fda0003f05270 */
[----:B01----:R-:W-:Y:S05]  /*0280*/  @!P0 BRA `(.L_x_6) ;  /* 0x00000000003c8947 */ /* 0x003fea0003800000 */
[----:B------:R-:W0:Y:S01]  /*0290*/  LDC.64 R10, c[0x0][0x380] ;  /* 0x0000e000ff0a7b82 */ /* 0x000e220000000a00 */
[----:B------:R-:W-:-:S04]  /*02a0*/  IADD3 R4, PT, PT, R4, 0x1, RZ ;  /* 0x0000000104047810 */ /* 0x000fc80007ffe0ff */
[----:B------:R-:W-:-:S05]  /*02b0*/  LOP3.LUT R4, R4, 0x3, RZ, 0xc0, !PT ;  /* 0x0000000304047812 */ /* 0x000fca00078ec0ff */
[----:B------:R-:W-:-:S07]  /*02c0*/  IMAD.MOV R12, RZ, RZ, -R4 ;  /* 0x000000ffff0c7224 */ /* 0x000fce00078e0a04 */
.L_x_7:
[-C--:B-1----:R-:W-:Y:S01]  /*02d0*/  I2FP.F32.S32 R4, R25.reuse ;  /* 0x0000001900047245 */ /* 0x082fe20000201400 */
[----:B0-----:R-:W-:Y:S01]  /*02e0*/  IMAD.WIDE R8, R25, 0x10, R10 ;  /* 0x0000001019087825 */ /* 0x001fe200078e020a */
[----:B------:R-:W-:-:S03]  /*02f0*/  IADD3 R25, PT, PT, R0, R25, RZ ;  /* 0x0000001900197210 */ /* 0x000fc60007ffe0ff */
[----:B------:R-:W-:Y:S01]  /*0300*/  FMUL R4, R4, 0.5 ;  /* 0x3f00000004047820 */ /* 0x000fe20000400000 */
[----:B------:R-:W-:-:S03]  /*0310*/  VIADD R12, R12, 0x1 ;  /* 0x000000010c0c7836 */ /* 0x000fc60000000000 */
[----:B------:R-:W-:Y:S01]  /*0320*/  IMAD.MOV.U32 R6, RZ, RZ, R4 ;  /* 0x000000ffff067224 */ /* 0x000fe200078e0004 */
[-C--:B------:R-:W-:Y:S02]  /*0330*/  MOV R5, R4.reuse ;  /* 0x0000000400057202 */ /* 0x080fe40000000f00 */
[----:B------:R-:W-:Y:S02]  /*0340*/  MOV R7, R4 ;  /* 0x0000000400077202 */ /* 0x000fe40000000f00 */
[----:B------:R-:W-:-:S03]  /*0350*/  ISETP.NE.AND P0, PT, R12, RZ, PT ;  /* 0x000000ff0c00720c */ /* 0x000fc60003f05270 */
[----:B------:R1:W-:Y:S10]  /*0360*/  STG.E.128 desc[UR4][R8.64], R4 ;  /* 0x0000000408007986 */ /* 0x0003f4000c101d04 */
[----:B------:R-:W-:Y:S05]  /*0370*/  @P0 BRA `(.L_x_7) ;  /* 0xfffffffc00d40947 */ /* 0x000fea000383ffff */
.L_x_6:
[----:B------:R-:W-:Y:S05]  /*0380*/  BSYNC.RECONVERGENT B0 ;  /* 0x0000000000007941 */ /* 0x000fea0003800200 */
.L_x_5:
[----:B------:R-:W-:Y:S05]  /*0390*/  @!P1 EXIT ;  /* 0x000000000000994d */ /* 0x000fea0003800000 */
.L_x_8:
[----:B-12---:R-:W-:Y:S01]  /*03a0*/  IMAD.IADD R5, R0, 0x1, R25 ;  /* 0x0000000100057824 */ /* 0x006fe200078e0219 */
[----:B------:R-:W-:Y:S01]  /*03b0*/  I2FP.F32.S32 R16, R25 ;  /* 0x0000001900107245 */ /* 0x000fe20000201400 */
[----:B------:R-:W-:-:S03]  /*03c0*/  IMAD.WIDE R14, R25, 0x10, R2 ;  /* 0x00000010190e7825 */ /* 0x000fc600078e0202 */
[-C--:B------:R-:W-:Y:S01]  /*03d0*/  I2FP.F32.S32 R4, R5.reuse ;  /* 0x0000000500047245 */ /* 0x080fe20000201400 */
[----:B------:R-:W-:Y:S01]  /*03e0*/  FMUL R16, R16, 0.5 ;  /* 0x3f00000010107820 */ /* 0x000fe20000400000 */
[C---:B------:R-:W-:Y:S01]  /*03f0*/  IADD3 R5, PT, PT, R0.reuse, R5, RZ ;  /* 0x0000000500057210 */ /* 0x040fe20007ffe0ff */
[----:B------:R-:W-:-:S04]  /*0400*/  IMAD.WIDE R22, R0, 0x10, R14 ;  /* 0x0000001000167825 */ /* 0x000fc800078e020e */
[----:B------:R-:W-:Y:S01]  /*0410*/  FMUL R4, R4, 0.5 ;  /* 0x3f00000004047820 */ /* 0x000fe20000400000 */
[CC--:B------:R-:W-:Y:S01]  /*0420*/  IADD3 R25, PT, PT, R0.reuse, R5.reuse, RZ ;  /* 0x0000000500197210 */ /* 0x0c0fe20007ffe0ff */
[--C-:B------:R-:W-:Y:S01]  /*0430*/  IMAD.MOV.U32 R17, RZ, RZ, R16.reuse ;  /* 0x000000ffff117224 */ /* 0x100fe200078e0010 */
[----:B------:R-:W-:Y:S01]  /*0440*/  I2FP.F32.S32 R8, R5 ;  /* 0x0000000500087245 */ /* 0x000fe20000201400 */
[----:B------:R-:W-:Y:S01]  /*0450*/  IMAD.MOV.U32 R19, RZ, RZ, R16 ;  /* 0x000000ffff137224 */ /* 0x000fe200078e0010 */
[----:B------:R-:W-:Y:S01]  /*0460*/  I2FP.F32.S32 R12, R25 ;  /* 0x00000019000c7245 */ /* 0x000fe20000201400 */
[----:B------:R-:W-:Y:S01]  /*0470*/  IMAD.WIDE R20, R0, 0x10, R22 ;  /* 0x0000001000147825 */ /* 0x000fe200078e0216 */
[----:B------:R-:W-:-:S03]  /*0480*/  MOV R18, R16 ;  /* 0x0000001000127202 */ /* 0x000fc60000000f00 */
[----:B------:R-:W-:Y:S01]  /*0490*/  FMUL R8, R8, 0.5 ;  /* 0x3f00000008087820 */ /* 0x000fe20000400000 */
[----:B------:R-:W-:Y:S01]  /*04a0*/  MOV R6, R4 ;  /* 0x0000000400067202 */ /* 0x000fe20000000f00 */
[----:B------:R-:W-:Y:S01]  /*04b0*/  FMUL R12, R12, 0.5 ;  /* 0x3f0000000c0c7820 */ /* 0x000fe20000400000 */
[--C-:B------:R-:W-:Y:S01]  /*04c0*/  IMAD.MOV.U32 R5, RZ, RZ, R4.reuse ;  /* 0x000000ffff057224 */ /* 0x100fe200078e0004 */
[----:B------:R0:W-:Y:S01]  /*04d0*/  STG.E.128 desc[UR4][R14.64], R16 ;  /* 0x000000100e007986 */ /* 0x0001e2000c101d04 */
[----:B------:R-:W-:Y:S01]  /*04e0*/  IMAD.MOV.U32 R7, RZ, RZ, R4 ;  /* 0x000000ffff077224 */ /* 0x000fe200078e0004 */
[-C--:B------:R-:W-:Y:S01]  /*04f0*/  MOV R9, R8.reuse ;  /* 0x0000000800097202 */ /* 0x080fe20000000f00 */
[----:B------:R-:W-:Y:S01]  /*0500*/  IMAD.MOV.U32 R10, RZ, RZ, R8 ;  /* 0x000000ffff0a7224 */ /* 0x000fe200078e0008 */
[----:B------:R-:W-:Y:S01]  /*0510*/  MOV R11, R8 ;  /* 0x00000008000b7202 */ /* 0x000fe20000000f00 */
[C---:B------:R-:W-:Y:S01]  /*0520*/  IMAD.WIDE R26, R0.reuse, 0x10, R20 ;  /* 0x00000010001a7825 */ /* 0x040fe200078e0214 */
[----:B------:R2:W-:Y:S01]  /*0530*/  STG.E.128 desc[UR4][R22.64], R4 ;  /* 0x0000000416007986 */ /* 0x0005e2000c101d04 */
[----:B------:R-:W-:-:S02]  /*0540*/  IADD3 R25, PT, PT, R0, R25, RZ ;  /* 0x0000001900197210 */ /* 0x000fc40007ffe0ff */
[--C-:B------:R-:W-:Y:S01]  /*0550*/  IMAD.MOV.U32 R13, RZ, RZ, R12.reuse ;  /* 0x000000ffff0d7224 */ /* 0x100fe200078e000c */
[----:B------:R2:W-:Y:S01]  /*0560*/  STG.E.128 desc[UR4][R20.64], R8 ;  /* 0x0000000814007986 */ /* 0x0005e2000c101d04 */
[----:B------:R-:W-:Y:S02]  /*0570*/  ISETP.GE.AND P0, PT, R25, UR6, PT ;  /* 0x0000000619007c0c */ /* 0x000fe4000bf06270 */
[----:B0-----:R-:W-:Y:S01]  /*0580*/  MOV R14, R12 ;  /* 0x0000000c000e7202 */ /* 0x001fe20000000f00 */
[----:B------:R-:W-:-:S05]  /*0590*/  IMAD.MOV.U32 R15, RZ, RZ, R12 ;  /* 0x000000ffff0f7224 */ /* 0x000fca00078e000c */
[----:B------:R2:W-:Y:S05]  /*05a0*/  STG.E.128 desc[UR4][R26.64], R12 ;  /* 0x0000000c1a007986 */ /* 0x0005ea000c101d04 */
[----:B------:R-:W-:Y:S05]  /*05b0*/  @!P0 BRA `(.L_x_8) ;  /* 0xfffffffc00788947 */ /* 0x000fea000383ffff */
[----:B------:R-:W-:Y:S05]  /*05c0*/  EXIT ;  /* 0x000000000000794d */ /* 0x000fea0003800000 */
.L_x_9:
        /* <DEDUP_REMOVED lines=11> */
.L_x_18:


//--------------------- .text._Z14read_bw_kernelPK6float4iPf --------------------------
	.section	.text._Z14read_bw_kernelPK6float4iPf,"ax",@progbits
	.align	128
        .global         _Z14read_bw_kernelPK6float4iPf
        .type           _Z14read_bw_kernelPK6float4iPf,@function
        .size           _Z14read_bw_kernelPK6float4iPf,(.L_x_19 - _Z14read_bw_kernelPK6float4iPf)
        .other          _Z14read_bw_kernelPK6float4iPf,@"STO_CUDA_ENTRY STV_DEFAULT"
_Z14read_bw_kernelPK6float4iPf:
.text._Z14read_bw_kernelPK6float4iPf:
[----:B------:R-:W-:Y:S01]  /*0000*/  LDC R1, c[0x0][0x37c] ;  /* 0x0000df00ff017b82 */ /* 0x000fe20000000800 */
[----:B------:R-:W0:Y:S07]  /*0010*/  S2R R0, SR_TID.X ;  /* 0x0000000000007919 */ /* 0x000e2e0000002100 */
[----:B------:R-:W0:Y:S01]  /*0020*/  S2UR UR6, SR_CTAID.X ;  /* 0x00000000000679c3 */ /* 0x000e220000002500 */
[----:B------:R-:W1:Y:S01]  /*0030*/  LDCU UR8, c[0x0][0x388] ;  /* 0x00007100ff0877ac */ /* 0x000e620008000800 */
[----:B------:R-:W-:Y:S01]  /*0040*/  BSSY.RECONVERGENT B0, `(.L_x_10) ;  /* 0x0000056000007945 */ /* 0x000fe20003800200 */
[----:B------:R-:W-:Y:S01]  /*0050*/  HFMA2 R20, -RZ, RZ, 0, 0 ;  /* 0x00000000ff147431 */ /* 0x000fe200000001ff */
[----:B------:R-:W2:Y:S04]  /*0060*/  LDCU.64 UR4, c[0x0][0x358] ;  /* 0x00006b00ff0477ac */ /* 0x000ea80008000a00 */
[----:B------:R-:W0:Y:S01]  /*0070*/  LDC R21, c[0x0][0x360] ;  /* 0x0000d800ff157b82 */ /* 0x000e220000000800 */
[----:B------:R-:W3:Y:S01]  /*0080*/  LDCU UR7, c[0x0][0x370] ;  /* 0x00006e00ff0777ac */ /* 0x000ee20008000800 */
[----:B0-----:R-:W-:-:S02]  /*0090*/  IMAD R0, R21, UR6, R0 ;  /* 0x0000000615007c24 */ /* 0x001fc4000f8e0200 */
[----:B---3--:R-:W-:-:S03]  /*00a0*/  IMAD R21, R21, UR7, RZ ;  /* 0x0000000715157c24 */ /* 0x008fc6000f8e02ff */
[----:B-1----:R-:W-:-:S13]  /*00b0*/  ISETP.GE.AND P0, PT, R0, UR8, PT ;  /* 0x0000000800007c0c */ /* 0x002fda000bf06270 */
[----:B--2---:R-:W-:Y:S05]  /*00c0*/  @P0 BRA `(.L_x_11) ;  /* 0x0000000400340947 */ /* 0x004fea0003800000 */
[----:B------:R-:W0:Y:S01]  /*00d0*/  I2F.U32.RP R7, R21 ;  /* 0x0000001500077306 */ /* 0x000e220000209000 */
[-C--:B------:R-:W-:Y:S01]  /*00e0*/  IADD3 R4, PT, PT, R0, R21.reuse, RZ ;  /* 0x0000001500047210 */ /* 0x080fe20007ffe0ff */
[----:B------:R-:W-:Y:S01]  /*00f0*/  BSSY.RECONVERGENT B1, `(.L_x_12) ;  /* 0x000002e000017945 */ /* 0x000fe20003800200 */
[----:B------:R-:W-:Y:S02]  /*0100*/  IADD3 R9, PT, PT, RZ, -R21, RZ ;  /* 0x80000015ff097210 */ /* 0x000fe40007ffe0ff */
[C---:B------:R-:W-:Y:S02]  /*0110*/  ISETP.GE.AND P0, PT, R4.reuse, UR8, PT ;  /* 0x0000000804007c0c */ /* 0x040fe4000bf06270 */
[----:B------:R-:W-:Y:S02]  /*0120*/  VIMNMX R5, PT, PT, R4, UR8, !PT ;  /* 0x0000000804057c48 */ /* 0x000fe4000ffe0100 */
[----:B------:R-:W-:Y:S02]  /*0130*/  SEL R6, RZ, 0x1, P0 ;  /* 0x00000001ff067807 */ /* 0x000fe40000000000 */
[----:B------:R-:W-:-:S02]  /*0140*/  ISETP.NE.U32.AND P2, PT, R21, RZ, PT ;  /* 0x000000ff1500720c */ /* 0x000fc40003f45070 */
[----:B------:R-:W-:Y:S01]  /*0150*/  IADD3 R4, PT, PT, R5, -R4, -R6 ;  /* 0x8000000405047210 */ /* 0x000fe20007ffe806 */
[----:B0-----:R-:W0:Y:S01]  /*0160*/  MUFU.RCP R7, R7 ;  /* 0x0000000700077308 */ /* 0x001e220000001000 */
[----:B------:R-:W-:Y:S02]  /*0170*/  MOV R20, RZ ;  /* 0x000000ff00147202 */ /* 0x000fe40000000f00 */
[----:B------:R-:W-:Y:S02]  /*0180*/  MOV R22, R0 ;  /* 0x0000000000167202 */ /* 0x000fe40000000f00 */
[----:B0-----:R-:W-:-:S04]  /*0190*/  IADD3 R2, PT, PT, R7, 0xffffffe, RZ ;  /* 0x0ffffffe07027810 */ /* 0x001fc80007ffe0ff */
[----:B------:R0:W1:Y:S02]  /*01a0*/  F2I.FTZ.U32.TRUNC.NTZ R3, R2 ;  /* 0x0000000200037305 */ /* 0x000064000021f000 */
[----:B0-----:R-:W-:Y:S01]  /*01b0*/  MOV R2, RZ ;  /* 0x000000ff00027202 */ /* 0x001fe20000000f00 */
[----:B-1----:R-:W-:-:S04]  /*01c0*/  IMAD R9, R9, R3, RZ ;  /* 0x0000000309097224 */ /* 0x002fc800078e02ff */
        /* <DEDUP_REMOVED lines=9> */
[----:B------:R-:W-:Y:S01]  /*0260*/  @P1 VIADD R5, R5, 0x1 ;  /* 0x0000000105051836 */ /* 0x000fe20000000000 */
[----:B------:R-:W-:-:S04]  /*0270*/  @!P2 LOP3.LUT R5, RZ, R21, RZ, 0x33, !PT ;  /* 0x00000015ff05a212 */ /* 0x000fc800078e33ff */
[----:B------:R-:W-:-:S04]  /*0280*/  IADD3 R5, PT, PT, R6, R5, RZ ;  /* 0x0000000506057210 */ /* 0x000fc80007ffe0ff */
[C---:B------:R-:W-:Y:S02]  /*0290*/  LOP3.LUT R4, R5.reuse, 0x3, RZ, 0xc0, !PT ;  /* 0x0000000305047812 */ /* 0x040fe400078ec0ff */
[----:B------:R-:W-:Y:S02]  /*02a0*/  ISETP.GE.U32.AND P1, PT, R5, 0x3, PT ;  /* 0x000000030500780c */ /* 0x000fe40003f26070 */
[----:B------:R-:W-:-:S13]  /*02b0*/  ISETP.NE.AND P0, PT, R4, 0x3, PT ;  /* 0x000000030400780c */ /* 0x000fda0003f05270 */
[----:B0-----:R-:W-:Y:S05]  /*02c0*/  @!P0 BRA `(.L_x_13) ;  /* 0x0000000000408947 */ /* 0x001fea0003800000 */
[----:B------:R-:W0:Y:S01]  /*02d0*/  LDC.64 R8, c[0x0][0x380] ;  /* 0x0000e000ff087b82 */ /* 0x000e220000000a00 */
[----:B------:R-:W-:Y:S01]  /*02e0*/  IADD3 R5, PT, PT, R5, 0x1, RZ ;  /* 0x0000000105057810 */ /* 0x000fe20007ffe0ff */
[----:B------:R-:W-:Y:S01]  /*02f0*/  IMAD.MOV.U32 R20, RZ, RZ, RZ ;  /* 0x000000ffff147224 */ /* 0x000fe200078e00ff */
[----:B------:R-:W-:Y:S02]  /*0300*/  MOV R22, R0 ;  /* 0x0000000000167202 */ /* 0x000fe40000000f00 */
[----:B------:R-:W-:-:S04]  /*0310*/  LOP3.LUT R5, R5, 0x3, RZ, 0xc0, !PT ;  /* 0x0000000305057812 */ /* 0x000fc800078ec0ff */
[----:B------:R-:W-:-:S07]  /*0320*/  IADD3 R10, PT, PT, -R5, RZ, RZ ;  /* 0x000000ff050a7210 */ /* 0x000fce0007ffe1ff */
.L_x_14:
[----:B0-----:R-:W-:-:S06]  /*0330*/  IMAD.WIDE R4, R22, 0x10, R8 ;  /* 0x0000001016047825 */ /* 0x001fcc00078e0208 */
[----:B------:R-:W2:Y:S01]  /*0340*/  LDG.E.128.CONSTANT R4, desc[UR4][R4.64] ;  /* 0x0000000404047981 */ /* 0x000ea2000c1e9d00 */
[----:B------:R-:W-:Y:S02]  /*0350*/  IADD3 R10, PT, PT, R10, 0x1, RZ ;  /* 0x000000010a0a7810 */ /* 0x000fe40007ffe0ff */
[----:B------:R-:W-:Y:S02]  /*0360*/  IADD3 R22, PT, PT, R21, R22, RZ ;  /* 0x0000001615167210 */ /* 0x000fe40007ffe0ff */
[----:B------:R-:W-:Y:S01]  /*0370*/  ISETP.NE.AND P0, PT, R10, RZ, PT ;  /* 0x000000ff0a00720c */ /* 0x000fe20003f05270 */
[----:B--2---:R-:W-:-:S04]  /*0380*/  FADD R11, R4, R5 ;  /* 0x00000005040b7221 */ /* 0x004fc80000000000 */
[----:B------:R-:W-:-:S04]  /*0390*/  FADD R6, R6, R11 ;  /* 0x0000000b06067221 */ /* 0x000fc80000000000 */
[----:B------:R-:W-:-:S04]  /*03a0*/  FADD R7, R7, R6 ;  /* 0x0000000607077221 */ /* 0x000fc80000000000 */
[----:B------:R-:W-:Y:S01]  /*03b0*/  FADD R20, R7, R20 ;  /* 0x0000001407147221 */ /* 0x000fe20000000000 */
[----:B------:R-:W-:Y:S06]  /*03c0*/  @P0 BRA `(.L_x_14) ;  /* 0xfffffffc00d80947 */ /* 0x000fec000383ffff */
.L_x_13:
[----:B------:R-:W-:Y:S05]  /*03d0*/  BSYNC.RECONVERGENT B1 ;  /* 0x0000000000017941 */ /* 0x000fea0003800200 */
.L_x_12:
[----:B------:R-:W-:Y:S05]  /*03e0*/  @!P1 BRA `(.L_x_11) ;  /* 0x00000000006c9947 */ /* 0x000fea0003800000 */
.L_x_15:
[----:B------:R-:W-:-:S04]  /*03f0*/  IMAD.WIDE R4, R22, 0x10, R2 ;  /* 0x0000001016047825 */ /* 0x000fc800078e0202 */
[C---:B------:R-:W-:Y:S02]  /*0400*/  IMAD.WIDE R8, R21.reuse, 0x10, R4 ;  /* 0x0000001015087825 */ /* 0x040fe400078e0204 */
[----:B------:R-:W2:Y:S02]  /*0410*/  LDG.E.128.CONSTANT R4, desc[UR4][R4.64] ;  /* 0x0000000404047981 */ /* 0x000ea4000c1e9d00 */
[C---:B------:R-:W-:Y:S02]  /*0420*/  IMAD.WIDE R12, R21.reuse, 0x10, R8 ;  /* 0x00000010150c7825 */ /* 0x040fe400078e0208 */
[----:B------:R-:W3:Y:S02]  /*0430*/  LDG.E.128.CONSTANT R8, desc[UR4][R8.64] ;  /* 0x0000000408087981 */ /* 0x000ee4000c1e9d00 */
[C---:B------:R-:W-:Y:S02]  /*0440*/  IMAD.WIDE R16, R21.reuse, 0x10, R12 ;  /* 0x0000001015107825 */ /* 0x040fe400078e020c */
[----:B------:R-:W4:Y:S04]  /*0450*/  LDG.E.128.CONSTANT R12, desc[UR4][R12.64] ;  /* 0x000000040c0c7981 */ /* 0x000f28000c1e9d00 */
[----:B------:R-:W5:Y:S01]  /*0460*/  LDG.E.128.CONSTANT R16, desc[UR4][R16.64] ;  /* 0x0000000410107981 */ /* 0x000f62000c1e9d00 */
[----:B------:R-:W-:-:S04]  /*0470*/  LEA R22, R21, R22, 0x2 ;  /* 0x0000001615167211 */ /* 0x000fc800078e10ff */
[----:B------:R-:W-:Y:S01]  /*0480*/  ISETP.GE.AND P0, PT, R22, UR8, PT ;  /* 0x0000000816007c0c */ /* 0x000fe2000bf06270 */
[----:B--2---:R-:W-:-:S04]  /*0490*/  FADD R23, R4, R5 ;  /* 0x0000000504177221 */ /* 0x004fc80000000000 */
[----:B------:R-:W-:Y:S01]  /*04a0*/  FADD R6, R6, R23 ;  /* 0x0000001706067221 */ /* 0x000fe20000000000 */
[----:B---3--:R-:W-:-:S03]  /*04b0*/  FADD R23, R8, R9 ;  /* 0x0000000908177221 */ /* 0x008fc60000000000 */
[----:B------:R-:W-:Y:S01]  /*04c0*/  FADD R7, R7, R6 ;  /* 0x0000000607077221 */ /* 0x000fe20000000000 */
[----:B------:R-:W-:Y:S01]  /*04d0*/  FADD R10, R10, R23 ;  /* 0x000000170a0a7221 */ /* 0x000fe20000000000 */
[----:B----4-:R-:W-:Y:S02]  /*04e0*/  FADD R5, R12, R13 ;  /* 0x0000000d0c057221 */ /* 0x010fe40000000000 */
[----:B------:R-:W-:Y:S01]  /*04f0*/  FADD R7, R7, R20 ;  /* 0x0000001407077221 */ /* 0x000fe20000000000 */
[----:B------:R-:W-:Y:S01]  /*0500*/  FADD R10, R11, R10 ;  /* 0x0000000a0b0a7221 */ /* 0x000fe20000000000 */
[----:B------:R-:W-:Y:S01]  /*0510*/  FADD R14, R14, R5 ;  /* 0x000000050e0e7221 */ /* 0x000fe20000000000 */
[----:B-----5:R-:W-:Y:S02]  /*0520*/  FADD R5, R16, R17 ;  /* 0x0000001110057221 */ /* 0x020fe40000000000 */
[----:B------:R-:W-:Y:S01]  /*0530*/  FADD R10, R7, R10 ;  /* 0x0000000a070a7221 */ /* 0x000fe20000000000 */
[----:B------:R-:W-:Y:S01]  /*0540*/  FADD R15, R15, R14 ;  /* 0x0000000e0f0f7221 */ /* 0x000fe20000000000 */
[----:B------:R-:W-:-:S03]  /*0550*/  FADD R18, R18, R5 ;  /* 0x0000000512127221 */ /* 0x000fc60000000000 */
[----:B------:R-:W-:Y:S01]  /*0560*/  FADD R10, R10, R15 ;  /* 0x0000000f0a0a7221 */ /* 0x000fe20000000000 */
[----:B------:R-:W-:-:S04]  /*0570*/  FADD R19, R19, R18 ;  /* 0x0000001213137221 */ /* 0x000fc80000000000 */
[----:B------:R-:W-:Y:S01]  /*0580*/  FADD R20, R10, R19 ;  /* 0x000000130a147221 */ /* 0x000fe20000000000 */
[----:B------:R-:W-:Y:S06]  /*0590*/  @!P0 BRA `(.L_x_15) ;  /* 0xfffffffc00948947 */ /* 0x000fec000383ffff */
.L_x_11:
[----:B------:R-:W-:Y:S05]  /*05a0*/  BSYNC.RECONVERGENT B0 ;  /* 0x0000000000007941 */ /* 0x000fea0003800200 */
.L_x_10:
[----:B------:R-:W-:-:S13]  /*05b0*/  ISETP.NE.AND P0, PT, R0, RZ, PT ;  /* 0x000000ff0000720c */ /* 0x000fda0003f05270 */
[----:B------:R-:W-:Y:S05]  /*05c0*/  @P0 EXIT ;  /* 0x000000000000094d */ /* 0x000fea0003800000 */
[----:B------:R-:W0:Y:S02]  /*05d0*/  LDC.64 R2, c[0x0][0x390] ;  /* 0x0000e400ff027b82 */ /* 0x000e240000000a00 */
[----:B0-----:R-:W-:Y:S01]  /*05e0*/  STG.E desc[UR4][R2.64], R20 ;  /* 0x0000001402007986 */ /* 0x001fe2000c101904 */
[----:B------:R-:W-:Y:S05]  /*05f0*/  EXIT ;  /* 0x000000000000794d */ /* 0x000fea0003800000 */
.L_x_16:
        /* <DEDUP_REMOVED lines=16> */
.L_x_19:


//--------------------- .nv.shared.reserved.0     --------------------------
	.section	.nv.shared.reserved.0,"aw",@nobits
	.weak		__nv_reservedSMEM_offset_0_alias
	.size		__nv_reservedSMEM_offset_0_alias, 0, 64
	.other		__nv_reservedSMEM_offset_0_alias,@"STO_CUDA_RESERVED_SHARED STV_DEFAULT"
__nv_reservedSMEM_offset_0_alias:
	.zero		0
	.zero		64


//--------------------- .nv.constant0._Z20read_write_bw_kernelP6float4i --------------------------
	.section	.nv.constant0._Z20read_write_bw_kernelP6float4i,"a",@progbits
	.sectionflags	@""
	.align	4
.nv.constant0._Z20read_write_bw_kernelP6float4i:
	.zero		908


//--------------------- .nv.constant0._Z15write_bw_kernelP6float4i --------------------------
	.section	.nv.constant0._Z15write_bw_kernelP6float4i,"a",@progbits
	.sectionflags	@""
	.align	4
.nv.constant0._Z15write_bw_kernelP6float4i:
	.zero		908


//--------------------- .nv.constant0._Z14read_bw_kernelPK6float4iPf --------------------------
	.section	.nv.constant0._Z14read_bw_kernelPK6float4iPf,"a",@progbits
	.sectionflags	@""
	.align	4
.nv.constant0._Z14read_bw_kernelPK6float4iPf:
	.zero		920


//--------------------- SYMBOLS --------------------------

	.type		.nv.reservedSmem.offset0,@object
	.size		.nv.reservedSmem.offset0,0x4
